	.headerflags	@"EF_CUDA_TEXMODE_UNIFIED EF_CUDA_64BIT_ADDRESS EF_CUDA_ACCELERATORS EF_CUDA_SM90 EF_CUDA_VIRTUAL_SM(EF_CUDA_SM90)"
	.elftype	@"ET_EXEC"


//--------------------- .nv.info                  --------------------------
	.section	.nv.info,"",@"SHT_CUDA_INFO"
	.align	4


	//----- nvinfo : EIATTR_REGCOUNT
	.align		4
        /*0000*/ 	.byte	0x04, 0x2f
        /*0002*/ 	.short	(.L_3 - .L_2)
	.align		4
.L_2:
        /*0004*/ 	.word	index@(triton_poi_fused__native_batch_norm_legit_no_training_convolution_hardtanh_9)
        /*0008*/ 	.word	0x00000016


	//----- nvinfo : EIATTR_MIN_STACK_SIZE
	.align		4
.L_3:
        /*000c*/ 	.byte	0x04, 0x12
        /*000e*/ 	.short	(.L_5 - .L_4)
	.align		4
.L_4:
        /*0010*/ 	.word	index@(triton_poi_fused__native_batch_norm_legit_no_training_convolution_hardtanh_9)
        /*0014*/ 	.word	0x00000000


	//----- nvinfo : EIATTR_FRAME_SIZE
	.align		4
.L_5:
        /*0018*/ 	.byte	0x04, 0x11
        /*001a*/ 	.short	(.L_7 - .L_6)
	.align		4
.L_6:
        /*001c*/ 	.word	index@(triton_poi_fused__native_batch_norm_legit_no_training_convolution_hardtanh_9)
        /*0020*/ 	.word	0x00000000


	//----- nvinfo : EIATTR_MIN_STACK_SIZE
	.align		4
.L_7:
        /*0024*/ 	.byte	0x04, 0x12
        /*0026*/ 	.short	(.L_9 - .L_8)
	.align		4
.L_8:
        /*0028*/ 	.word	index@(triton_poi_fused__native_batch_norm_legit_no_training_convolution_hardtanh_9)
        /*002c*/ 	.word	0x00000000
.L_9:


//--------------------- .nv.info.triton_poi_fused__native_batch_norm_legit_no_training_convolution_hardtanh_9 --------------------------
	.section	.nv.info.triton_poi_fused__native_batch_norm_legit_no_training_convolution_hardtanh_9,"",@"SHT_CUDA_INFO"
	.sectionflags	@""
	.align	4


	//----- nvinfo : EIATTR_CUDA_API_VERSION
	.align		4
        /*0000*/ 	.byte	0x04, 0x37
        /*0002*/ 	.short	(.L_11 - .L_10)
.L_10:
        /*0004*/ 	.word	0x0000007c


	//----- nvinfo : EIATTR_KPARAM_INFO
	.align		4
.L_11:
        /*0008*/ 	.byte	0x04, 0x17
        /*000a*/ 	.short	(.L_13 - .L_12)
.L_12:
        /*000c*/ 	.word	0x00000000
        /*0010*/ 	.short	0x0007
        /*0012*/ 	.short	0x0038
        /*0014*/ 	.byte	0x00, 0xf0, 0x11, 0x00


	//----- nvinfo : EIATTR_KPARAM_INFO
	.align		4
.L_13:
        /*0018*/ 	.byte	0x04, 0x17
        /*001a*/ 	.short	(.L_15 - .L_14)
.L_14:
        /*001c*/ 	.word	0x00000000
        /*0020*/ 	.short	0x0006
        /*0022*/ 	.short	0x0030
        /*0024*/ 	.byte	0x00, 0xf4, 0x21, 0x00


	//----- nvinfo : EIATTR_KPARAM_INFO
	.align		4
.L_15:
        /*0028*/ 	.byte	0x04, 0x17
        /*002a*/ 	.short	(.L_17 - .L_16)
.L_16:
        /*002c*/ 	.word	0x00000000
        /*0030*/ 	.short	0x0005
        /*0032*/ 	.short	0x0028
        /*0034*/ 	.byte	0x00, 0xf4, 0x21, 0x00


	//----- nvinfo : EIATTR_KPARAM_INFO
	.align		4
.L_17:
        /*0038*/ 	.byte	0x04, 0x17
        /*003a*/ 	.short	(.L_19 - .L_18)
.L_18:
        /*003c*/ 	.word	0x00000000
        /*0040*/ 	.short	0x0004
        /*0042*/ 	.short	0x0020
        /*0044*/ 	.byte	0x00, 0xf4, 0x21, 0x00


	//----- nvinfo : EIATTR_KPARAM_INFO
	.align		4
.L_19:
        /*0048*/ 	.byte	0x04, 0x17
        /*004a*/ 	.short	(.L_21 - .L_20)
.L_20:
        /*004c*/ 	.word	0x00000000
        /*0050*/ 	.short	0x0003
        /*0052*/ 	.short	0x0018
        /*0054*/ 	.byte	0x00, 0xf4, 0x21, 0x00


	//----- nvinfo : EIATTR_KPARAM_INFO
	.align		4
.L_21:
        /*0058*/ 	.byte	0x04, 0x17
        /*005a*/ 	.short	(.L_23 - .L_22)
.L_22:
        /*005c*/ 	.word	0x00000000
        /*0060*/ 	.short	0x0002
        /*0062*/ 	.short	0x0010
        /*0064*/ 	.byte	0x00, 0xf4, 0x21, 0x00


	//----- nvinfo : EIATTR_KPARAM_INFO
	.align		4
.L_23:
        /*0068*/ 	.byte	0x04, 0x17
        /*006a*/ 	.short	(.L_25 - .L_24)
.L_24:
        /*006c*/ 	.word	0x00000000
        /*0070*/ 	.short	0x0001
        /*0072*/ 	.short	0x0008
        /*0074*/ 	.byte	0x00, 0xf4, 0x21, 0x00


	//----- nvinfo : EIATTR_KPARAM_INFO
	.align		4
.L_25:
        /*0078*/ 	.byte	0x04, 0x17
        /*007a*/ 	.short	(.L_27 - .L_26)
.L_26:
        /*007c*/ 	.word	0x00000000
        /*0080*/ 	.short	0x0000
        /*0082*/ 	.short	0x0000
        /*0084*/ 	.byte	0x00, 0xf4, 0x21, 0x00


	//----- nvinfo : EIATTR_SPARSE_MMA_MASK
	.align		4
.L_27:
        /*0088*/ 	.byte	0x03, 0x50
        /*008a*/ 	.short	0x0000


	//----- nvinfo : EIATTR_MAXREG_COUNT
	.align		4
        /*008c*/ 	.byte	0x03, 0x1b
        /*008e*/ 	.short	0x00ff


	//----- nvinfo : EIATTR_EXIT_INSTR_OFFSETS
	.align		4
        /*0090*/ 	.byte	0x04, 0x1c
        /*0092*/ 	.short	(.L_29 - .L_28)


	//   ....[0]....
.L_28:
        /*0094*/ 	.word	0x00000480


	//----- nvinfo : EIATTR_REQNTID
	.align		4
.L_29:
        /*0098*/ 	.byte	0x04, 0x10
        /*009a*/ 	.short	(.L_31 - .L_30)
.L_30:
        /*009c*/ 	.word	0x00000100
        /*00a0*/ 	.word	0x00000001
        /*00a4*/ 	.word	0x00000001


	//----- nvinfo : EIATTR_CBANK_PARAM_SIZE
	.align		4
.L_31:
        /*00a8*/ 	.byte	0x03, 0x19
        /*00aa*/ 	.short	0x003c


	//----- nvinfo : EIATTR_PARAM_CBANK
	.align		4
        /*00ac*/ 	.byte	0x04, 0x0a
        /*00ae*/ 	.short	(.L_33 - .L_32)
	.align		4
.L_32:
        /*00b0*/ 	.word	index@(.nv.constant0.triton_poi_fused__native_batch_norm_legit_no_training_convolution_hardtanh_9)
        /*00b4*/ 	.short	0x0210
        /*00b6*/ 	.short	0x003c


	//----- nvinfo : EIATTR_SW_WAR
	.align		4
.L_33:
        /*00b8*/ 	.byte	0x04, 0x36
        /*00ba*/ 	.short	(.L_35 - .L_34)
.L_34:
        /*00bc*/ 	.word	0x00000008
.L_35:


//--------------------- .nv.callgraph             --------------------------
	.section	.nv.callgraph,"",@"SHT_CUDA_CALLGRAPH"
	.align	4
	.sectionentsize	8
	.align		4
        /*0000*/ 	.word	0x00000000
	.align		4
        /*0004*/ 	.word	0xffffffff
	.align		4
        /*0008*/ 	.word	0x00000000
	.align		4
        /*000c*/ 	.word	0xfffffffe
	.align		4
        /*0010*/ 	.word	0x00000000
	.align		4
        /*0014*/ 	.word	0xfffffffd
	.align		4
        /*0018*/ 	.word	0x00000000
	.align		4
        /*001c*/ 	.word	0xfffffffc


//--------------------- .nv.constant4             --------------------------
	.section	.nv.constant4,"a",@progbits
	.align	8
	.align		8
.nv.constant4:
        /*0000*/ 	.dword	_$_str
	.align		8
        /*0008*/ 	.dword	_$_str_$_2


//--------------------- .text.triton_poi_fused__native_batch_norm_legit_no_training_convolution_hardtanh_9 --------------------------
	.section	.text.triton_poi_fused__native_batch_norm_legit_no_training_convolution_hardtanh_9,"ax",@progbits
	.align	128
        .global         triton_poi_fused__native_batch_norm_legit_no_training_convolution_hardtanh_9
        .type           triton_poi_fused__native_batch_norm_legit_no_training_convolution_hardtanh_9,@function
        .size           triton_poi_fused__native_batch_norm_legit_no_training_convolution_hardtanh_9,(.L_x_1 - triton_poi_fused__native_batch_norm_legit_no_training_convolution_hardtanh_9)
        .other          triton_poi_fused__native_batch_norm_legit_no_training_convolution_hardtanh_9,@"STO_CUDA_ENTRY STV_DEFAULT"
triton_poi_fused__native_batch_norm_legit_no_training_convolution_hardtanh_9:
.text.triton_poi_fused__native_batch_norm_legit_no_training_convolution_hardtanh_9:
[----:B------:R-:W-:Y:S01]  /*0000*/  LDC R1, c[0x0][0x28] ;  /* 0x00000a00ff017b82 */ /* 0x000fe20000000800 */
[----:B------:R-:W1:Y:S07]  /*0010*/  S2R R0, SR_TID.X ;  /* 0x0000000000007919 */ /* 0x000e6e0000002100 */
[----:B------:R-:W2:Y:S01]  /*0020*/  LDC.64 R4, c[0x0][0x228] ;  /* 0x00008a00ff047b82 */ /* 0x000ea20000000a00 */
[----:B------:R-:W-:Y:S01]  /*0030*/  ULDC.64 UR4, c[0x0][0x208] ;  /* 0x0000820000047ab9 */ /* 0x000fe20000000a00 */
[----:B------:R-:W3:Y:S06]  /*0040*/  S2R R3, SR_CTAID.X ;  /* 0x0000000000037919 */ /* 0x000eec0000002500 */
[----:B------:R-:W4:Y:S08]  /*0050*/  LDC.64 R12, c[0x0][0x218] ;  /* 0x00008600ff0c7b82 */ /* 0x000f300000000a00 */
[----:B------:R-:W5:Y:S08]  /*0060*/  LDC.64 R14, c[0x0][0x220] ;  /* 0x00008800ff0e7b82 */ /* 0x000f700000000a00 */
[----:B------:R-:W5:Y:S01]  /*0070*/  LDC.64 R10, c[0x0][0x238] ;  /* 0x00008e00ff0a7b82 */ /* 0x000f620000000a00 */
[----:B-1----:R-:W-:-:S07]  /*0080*/  SHF.L.U32 R0, R0, 0x1, RZ ;  /* 0x0000000100007819 */ /* 0x002fce00000006ff */
[----:B------:R-:W1:Y:S01]  /*0090*/  LDC.64 R16, c[0x0][0x230] ;  /* 0x00008c00ff107b82 */ /* 0x000e620000000a00 */
[----:B------:R-:W-:-:S04]  /*00a0*/  LOP3.LUT R0, R0, 0x1fe, RZ, 0xc0, !PT ;  /* 0x000001fe00007812 */ /* 0x000fc800078ec0ff */
[----:B---3--:R-:W-:-:S05]  /*00b0*/  LEA R0, R3, R0, 0x9 ;  /* 0x0000000003007211 */ /* 0x008fca00078e48ff */
[----:B------:R-:W-:-:S05]  /*00c0*/  IMAD.HI R2, R0, 0x2aaaaaab, RZ ;  /* 0x2aaaaaab00027827 */ /* 0x000fca00078e02ff */
[----:B------:R-:W-:-:S04]  /*00d0*/  SHF.R.U32.HI R3, RZ, 0x1, R2 ;  /* 0x00000001ff037819 */ /* 0x000fc80000011602 */
[----:B------:R-:W-:-:S05]  /*00e0*/  LEA.HI R3, R2, R3, RZ, 0x1 ;  /* 0x0000000302037211 */ /* 0x000fca00078f08ff */
[----:B------:R-:W-:Y:S02]  /*00f0*/  IMAD R8, R3, -0xc, R0 ;  /* 0xfffffff403087824 */ /* 0x000fe400078e0200 */
[----:B------:R-:W3:Y:S02]  /*0100*/  LDC.64 R2, c[0x0][0x210] ;  /* 0x00008400ff027b82 */ /* 0x000ee40000000a00 */
[----:B--2---:R-:W-:-:S06]  /*0110*/  IMAD.WIDE R4, R8, 0x4, R4 ;  /* 0x0000000408047825 */ /* 0x004fcc00078e0204 */
[----:B------:R-:W2:Y:S01]  /*0120*/  LDG.E.EL.64 R4, desc[UR4][R4.64] ;  /* 0x0000000404047981 */ /* 0x000ea2000c2e1b00 */
[----:B----4-:R-:W-:-:S04]  /*0130*/  IMAD.WIDE R12, R8, 0x4, R12 ;  /* 0x00000004080c7825 */ /* 0x010fc800078e020c */
[C---:B-----5:R-:W-:Y:S02]  /*0140*/  IMAD.WIDE R14, R8.reuse, 0x4, R14 ;  /* 0x00000004080e7825 */ /* 0x060fe400078e020e */
[----:B------:R-:W4:Y:S02]  /*0150*/  LDG.E.EL.64 R12, desc[UR4][R12.64] ;  /* 0x000000040c0c7981 */ /* 0x000f24000c2e1b00 */
[C---:B0-----:R-:W-:Y:S02]  /*0160*/  IMAD.WIDE R10, R8.reuse, 0x4, R10 ;  /* 0x00000004080a7825 */ /* 0x041fe400078e020a */
[----:B------:R-:W5:Y:S02]  /*0170*/  LDG.E.EL.64 R14, desc[UR4][R14.64] ;  /* 0x000000040e0e7981 */ /* 0x000f64000c2e1b00 */
[----:B-1----:R-:W-:Y:S02]  /*0180*/  IMAD.WIDE R16, R8, 0x4, R16 ;  /* 0x0000000408107825 */ /* 0x002fe400078e0210 */
[----:B------:R-:W4:Y:S02]  /*0190*/  LDG.E.EL.64 R10, desc[UR4][R10.64] ;  /* 0x000000040a0a7981 */ /* 0x000f24000c2e1b00 */
[----:B---3--:R-:W-:-:S02]  /*01a0*/  IMAD.WIDE R2, R0, 0x4, R2 ;  /* 0x0000000400027825 */ /* 0x008fc400078e0202 */
[----:B------:R-:W3:Y:S04]  /*01b0*/  LDG.E.EL.64 R8, desc[UR4][R16.64] ;  /* 0x0000000410087981 */ /* 0x000ee8000c2e1b00 */
[----:B------:R-:W4:Y:S01]  /*01c0*/  LDG.E.64 R6, desc[UR4][R2.64] ;  /* 0x0000000402067981 */ /* 0x000f22000c1e1b00 */
[----:B--2---:R-:W-:Y:S01]  /*01d0*/  FADD R4, R4, 9.9999997473787516356e-06 ;  /* 0x3727c5ac04047421 */ /* 0x004fe20000000000 */
[----:B------:R-:W-:-:S03]  /*01e0*/  FADD R5, R5, 9.9999997473787516356e-06 ;  /* 0x3727c5ac05057421 */ /* 0x000fc60000000000 */
[----:B------:R-:W0:Y:S08]  /*01f0*/  MUFU.SQRT R18, R4 ;  /* 0x0000000400127308 */ /* 0x000e300000002000 */
[----:B------:R-:W1:Y:S01]  /*0200*/  MUFU.SQRT R19, R5 ;  /* 0x0000000500137308 */ /* 0x000e620000002000 */
[C---:B0-----:R-:W-:Y:S02]  /*0210*/  FSETP.GT.AND P0, PT, R18.reuse, 8.50705917302346158658e+37, PT ;  /* 0x7e8000001200780b */ /* 0x041fe40003f04000 */
[----:B------:R-:W-:-:S02]  /*0220*/  FSETP.GEU.AND P2, PT, R18, 1.175494350822287508e-38, PT ;  /* 0x008000001200780b */ /* 0x000fc40003f4e000 */
[C---:B-1----:R-:W-:Y:S02]  /*0230*/  FSETP.GT.AND P1, PT, R19.reuse, 8.50705917302346158658e+37, PT ;  /* 0x7e8000001300780b */ /* 0x042fe40003f24000 */
[----:B------:R-:W-:-:S07]  /*0240*/  FSETP.GEU.AND P3, PT, R19, 1.175494350822287508e-38, PT ;  /* 0x008000001300780b */ /* 0x000fce0003f6e000 */
[----:B------:R-:W-:Y:S01]  /*0250*/  @P0 FMUL R18, R18, 0.25 ;  /* 0x3e80000012120820 */ /* 0x000fe20000400000 */
[----:B------:R-:W-:-:S03]  /*0260*/  HFMA2.MMA R4, -RZ, RZ, 1.625, 0 ;  /* 0x3e800000ff047435 */ /* 0x000fc600000001ff */
[----:B------:R-:W-:Y:S01]  /*0270*/  @!P2 FMUL R18, R18, 16777216 ;  /* 0x4b8000001212a820 */ /* 0x000fe20000400000 */
[----:B------:R-:W-:-:S04]  /*0280*/  @P1 FMUL R19, R19, 0.25 ;  /* 0x3e80000013131820 */ /* 0x000fc80000400000 */
[----:B------:R-:W-:Y:S01]  /*0290*/  @!P3 FMUL R19, R19, 16777216 ;  /* 0x4b8000001313b820 */ /* 0x000fe20000400000 */
[----:B------:R-:W0:Y:S01]  /*02a0*/  MUFU.RCP R18, R18 ;  /* 0x0000001200127308 */ /* 0x000e220000001000 */
[----:B------:R-:W-:-:S07]  /*02b0*/  FSEL R5, R4, 1, P0 ;  /* 0x3f80000004057808 */ /* 0x000fce0000000000 */
[----:B------:R-:W1:Y:S01]  /*02c0*/  MUFU.RCP R19, R19 ;  /* 0x0000001300137308 */ /* 0x000e620000001000 */
[----:B------:R-:W-:Y:S01]  /*02d0*/  FSEL R4, R4, 1, P1 ;  /* 0x3f80000004047808 */ /* 0x000fe20000800000 */
[----:B------:R-:W-:Y:S01]  /*02e0*/  @!P2 FMUL R5, R5, 16777216 ;  /* 0x4b8000000505a820 */ /* 0x000fe20000400000 */
[----:B----4-:R-:W-:Y:S01]  /*02f0*/  FADD R6, R6, R12 ;  /* 0x0000000c06067221 */ /* 0x010fe20000000000 */
[----:B------:R-:W-:Y:S02]  /*0300*/  FADD R7, R7, R13 ;  /* 0x0000000d07077221 */ /* 0x000fe40000000000 */
[----:B------:R-:W-:Y:S01]  /*0310*/  @!P3 FMUL R4, R4, 16777216 ;  /* 0x4b8000000404b820 */ /* 0x000fe20000400000 */
[----:B0-----:R-:W-:Y:S01]  /*0320*/  FMUL R5, R18, R5 ;  /* 0x0000000512057220 */ /* 0x001fe20000400000 */
[----:B-----5:R-:W-:Y:S01]  /*0330*/  FADD R14, -R14, R6 ;  /* 0x000000060e0e7221 */ /* 0x020fe20000000100 */
[----:B------:R-:W-:Y:S01]  /*0340*/  FADD R15, -R15, R7 ;  /* 0x000000070f0f7221 */ /* 0x000fe20000000100 */
[----:B-1----:R-:W-:-:S02]  /*0350*/  FMUL R4, R19, R4 ;  /* 0x0000000413047220 */ /* 0x002fc40000400000 */
[----:B------:R-:W-:Y:S02]  /*0360*/  FMUL R13, R14, R5 ;  /* 0x000000050e0d7220 */ /* 0x000fe40000400000 */
[----:B------:R-:W-:Y:S02]  /*0370*/  FMUL R12, R15, R4 ;  /* 0x000000040f0c7220 */ /* 0x000fe40000400000 */
[----:B---3--:R-:W-:Y:S01]  /*0380*/  FFMA R8, R8, R13, R10 ;  /* 0x0000000d08087223 */ /* 0x008fe2000000000a */
[----:B------:R-:W0:Y:S01]  /*0390*/  LDC.64 R4, c[0x0][0x240] ;  /* 0x00009000ff047b82 */ /* 0x000e220000000a00 */
[----:B------:R-:W-:-:S03]  /*03a0*/  FFMA R9, R9, R12, R11 ;  /* 0x0000000c09097223 */ /* 0x000fc6000000000b */
[C---:B------:R-:W-:Y:S02]  /*03b0*/  FSETP.GTU.AND P0, PT, R8.reuse, RZ, PT ;  /* 0x000000ff0800720b */ /* 0x040fe40003f0c000 */
[C---:B------:R-:W-:Y:S02]  /*03c0*/  FSETP.GTU.AND P1, PT, R9.reuse, RZ, PT ;  /* 0x000000ff0900720b */ /* 0x040fe40003f2c000 */
[----:B------:R-:W-:Y:S02]  /*03d0*/  FSEL R8, R8, RZ, P0 ;  /* 0x000000ff08087208 */ /* 0x000fe40000000000 */
[----:B------:R-:W-:Y:S02]  /*03e0*/  FSEL R9, R9, RZ, P1 ;  /* 0x000000ff09097208 */ /* 0x000fe40000800000 */
[----:B------:R-:W-:Y:S02]  /*03f0*/  FSETP.GEU.AND P2, PT, R8, 6, PT ;  /* 0x40c000000800780b */ /* 0x000fe40003f4e000 */
[----:B------:R-:W-:-:S02]  /*0400*/  FSETP.GEU.AND P3, PT, R9, 6, PT ;  /* 0x40c000000900780b */ /* 0x000fc40003f6e000 */
[----:B------:R-:W-:Y:S02]  /*0410*/  FSETP.NAN.AND P0, PT, R8, R8, PT ;  /* 0x000000080800720b */ /* 0x000fe40003f08000 */
[----:B------:R-:W-:Y:S01]  /*0420*/  FSETP.NAN.AND P1, PT, R9, R9, PT ;  /* 0x000000090900720b */ /* 0x000fe20003f28000 */
[----:B------:R-:W-:Y:S01]  /*0430*/  STG.E.64 desc[UR4][R2.64], R6 ;  /* 0x0000000602007986 */ /* 0x000fe2000c101b04 */
[----:B0-----:R-:W-:-:S05]  /*0440*/  IMAD.WIDE R4, R0, 0x4, R4 ;  /* 0x0000000400047825 */ /* 0x001fca00078e0204 */
[----:B------:R-:W-:Y:S02]  /*0450*/  @P2 SEL R8, R8, 0x40c00000, P0 ;  /* 0x40c0000008082807 */ /* 0x000fe40000000000 */
[----:B------:R-:W-:-:S05]  /*0460*/  @P3 SEL R9, R9, 0x40c00000, P1 ;  /* 0x40c0000009093807 */ /* 0x000fca0000800000 */
[----:B------:R-:W-:Y:S01]  /*0470*/  STG.E.64 desc[UR4][R4.64], R8 ;  /* 0x0000000804007986 */ /* 0x000fe2000c101b04 */
[----:B------:R-:W-:Y:S05]  /*0480*/  EXIT ;  /* 0x000000000000794d */ /* 0x000fea0003800000 */
.L_x_0:
[----:B------:R-:W-:-:S00]  /*0490*/  BRA `(.L_x_0) ;  /* 0xfffffffc00fc7947 */ /* 0x000fc0000383ffff */
[----:B------:R-:W-:-:S00]  /*04a0*/  NOP ;  /* 0x0000000000007918 */ /* 0x000fc00000000000 */
        /* <DEDUP_REMOVED lines=13> */
.L_x_1:


//--------------------- .nv.global.init           --------------------------
	.section	.nv.global.init,"aw",@progbits
.nv.global.init:
	.type		_$_str,@object
	.size		_$_str,(_$_str_$_2 - _$_str)
_$_str:
        /*0000*/ 	.byte	0x5f, 0x5f, 0x43, 0x55, 0x44, 0x41, 0x5f, 0x46, 0x54, 0x5a, 0x00
	.type		_$_str_$_2,@object
	.size		_$_str_$_2,(.L_1 - _$_str_$_2)
_$_str_$_2:
        /*000b*/ 	.byte	0x5f, 0x5f, 0x43, 0x55, 0x44, 0x41, 0x5f, 0x50, 0x52, 0x45, 0x43, 0x5f, 0x53, 0x51, 0x52, 0x54
        /*001b*/ 	.byte	0x00
.L_1:


//--------------------- .nv.constant0.triton_poi_fused__native_batch_norm_legit_no_training_convolution_hardtanh_9 --------------------------
	.section	.nv.constant0.triton_poi_fused__native_batch_norm_legit_no_training_convolution_hardtanh_9,"a",@progbits
	.sectionflags	@""
	.align	4
.nv.constant0.triton_poi_fused__native_batch_norm_legit_no_training_convolution_hardtanh_9:
	.zero		588
